	.headerflags	@"EF_CUDA_TEXMODE_UNIFIED EF_CUDA_64BIT_ADDRESS EF_CUDA_ACCELERATORS EF_CUDA_SM90 EF_CUDA_VIRTUAL_SM(EF_CUDA_SM90)"
	.elftype	@"ET_EXEC"


//--------------------- .nv.info                  --------------------------
	.section	.nv.info,"",@"SHT_CUDA_INFO"
	.align	4


	//----- nvinfo : EIATTR_REGCOUNT
	.align		4
        /*0000*/ 	.byte	0x04, 0x2f
        /*0002*/ 	.short	(.L_2 - .L_1)
	.align		4
.L_1:
        /*0004*/ 	.word	index@(triton_per_fused_add_div_erf_mul_native_layer_norm_0)
        /*0008*/ 	.word	0x00000014


	//----- nvinfo : EIATTR_MIN_STACK_SIZE
	.align		4
.L_2:
        /*000c*/ 	.byte	0x04, 0x12
        /*000e*/ 	.short	(.L_4 - .L_3)
	.align		4
.L_3:
        /*0010*/ 	.word	index@(triton_per_fused_add_div_erf_mul_native_layer_norm_0)
        /*0014*/ 	.word	0x00000000


	//----- nvinfo : EIATTR_FRAME_SIZE
	.align		4
.L_4:
        /*0018*/ 	.byte	0x04, 0x11
        /*001a*/ 	.short	(.L_6 - .L_5)
	.align		4
.L_5:
        /*001c*/ 	.word	index@(triton_per_fused_add_div_erf_mul_native_layer_norm_0)
        /*0020*/ 	.word	0x00000000


	//----- nvinfo : EIATTR_MIN_STACK_SIZE
	.align		4
.L_6:
        /*0024*/ 	.byte	0x04, 0x12
        /*0026*/ 	.short	(.L_8 - .L_7)
	.align		4
.L_7:
        /*0028*/ 	.word	index@(triton_per_fused_add_div_erf_mul_native_layer_norm_0)
        /*002c*/ 	.word	0x00000000
.L_8:


//--------------------- .nv.info.triton_per_fused_add_div_erf_mul_native_layer_norm_0 --------------------------
	.section	.nv.info.triton_per_fused_add_div_erf_mul_native_layer_norm_0,"",@"SHT_CUDA_INFO"
	.sectionflags	@""
	.align	4


	//----- nvinfo : EIATTR_CUDA_API_VERSION
	.align		4
        /*0000*/ 	.byte	0x04, 0x37
        /*0002*/ 	.short	(.L_10 - .L_9)
.L_9:
        /*0004*/ 	.word	0x0000007c


	//----- nvinfo : EIATTR_KPARAM_INFO
	.align		4
.L_10:
        /*0008*/ 	.byte	0x04, 0x17
        /*000a*/ 	.short	(.L_12 - .L_11)
.L_11:
        /*000c*/ 	.word	0x00000000
        /*0010*/ 	.short	0x0005
        /*0012*/ 	.short	0x0024
        /*0014*/ 	.byte	0x00, 0xf0, 0x11, 0x00


	//----- nvinfo : EIATTR_KPARAM_INFO
	.align		4
.L_12:
        /*0018*/ 	.byte	0x04, 0x17
        /*001a*/ 	.short	(.L_14 - .L_13)
.L_13:
        /*001c*/ 	.word	0x00000000
        /*0020*/ 	.short	0x0004
        /*0022*/ 	.short	0x0020
        /*0024*/ 	.byte	0x00, 0xf0, 0x11, 0x00


	//----- nvinfo : EIATTR_KPARAM_INFO
	.align		4
.L_14:
        /*0028*/ 	.byte	0x04, 0x17
        /*002a*/ 	.short	(.L_16 - .L_15)
.L_15:
        /*002c*/ 	.word	0x00000000
        /*0030*/ 	.short	0x0003
        /*0032*/ 	.short	0x0018
        /*0034*/ 	.byte	0x00, 0xf4, 0x21, 0x00


	//----- nvinfo : EIATTR_KPARAM_INFO
	.align		4
.L_16:
        /*0038*/ 	.byte	0x04, 0x17
        /*003a*/ 	.short	(.L_18 - .L_17)
.L_17:
        /*003c*/ 	.word	0x00000000
        /*0040*/ 	.short	0x0002
        /*0042*/ 	.short	0x0010
        /*0044*/ 	.byte	0x00, 0xf4, 0x21, 0x00


	//----- nvinfo : EIATTR_KPARAM_INFO
	.align		4
.L_18:
        /*0048*/ 	.byte	0x04, 0x17
        /*004a*/ 	.short	(.L_20 - .L_19)
.L_19:
        /*004c*/ 	.word	0x00000000
        /*0050*/ 	.short	0x0001
        /*0052*/ 	.short	0x0008
        /*0054*/ 	.byte	0x00, 0xf4, 0x21, 0x00


	//----- nvinfo : EIATTR_KPARAM_INFO
	.align		4
.L_20:
        /*0058*/ 	.byte	0x04, 0x17
        /*005a*/ 	.short	(.L_22 - .L_21)
.L_21:
        /*005c*/ 	.word	0x00000000
        /*0060*/ 	.short	0x0000
        /*0062*/ 	.short	0x0000
        /*0064*/ 	.byte	0x00, 0xf4, 0x21, 0x00


	//----- nvinfo : EIATTR_SPARSE_MMA_MASK
	.align		4
.L_22:
        /*0068*/ 	.byte	0x03, 0x50
        /*006a*/ 	.short	0x0000


	//----- nvinfo : EIATTR_MAXREG_COUNT
	.align		4
        /*006c*/ 	.byte	0x03, 0x1b
        /*006e*/ 	.short	0x00ff


	//----- nvinfo : EIATTR_COOP_GROUP_MASK_REGIDS
	.align		4
        /*0070*/ 	.byte	0x04, 0x29
        /*0072*/ 	.short	(.L_24 - .L_23)


	//   ....[0]....
.L_23:
        /*0074*/ 	.word	0xffffffff


	//   ....[1]....
        /*0078*/ 	.word	0xffffffff


	//   ....[2]....
        /*007c*/ 	.word	0xffffffff


	//   ....[3]....
        /*0080*/ 	.word	0xffffffff


	//   ....[4]....
        /*0084*/ 	.word	0xffffffff


	//   ....[5]....
        /*0088*/ 	.word	0xffffffff


	//----- nvinfo : EIATTR_COOP_GROUP_INSTR_OFFSETS
	.align		4
.L_24:
        /*008c*/ 	.byte	0x04, 0x28
        /*008e*/ 	.short	(.L_26 - .L_25)


	//   ....[0]....
.L_25:
        /*0090*/ 	.word	0x00000340


	//   ....[1]....
        /*0094*/ 	.word	0x00000360


	//   ....[2]....
        /*0098*/ 	.word	0x00000380


	//   ....[3]....
        /*009c*/ 	.word	0x000003f0


	//   ....[4]....
        /*00a0*/ 	.word	0x00000410


	//   ....[5]....
        /*00a4*/ 	.word	0x00000440


	//----- nvinfo : EIATTR_EXIT_INSTR_OFFSETS
	.align		4
.L_26:
        /*00a8*/ 	.byte	0x04, 0x1c
        /*00aa*/ 	.short	(.L_28 - .L_27)


	//   ....[0]....
.L_27:
        /*00ac*/ 	.word	0x000004f0


	//   ....[1]....
        /*00b0*/ 	.word	0x00000510


	//----- nvinfo : EIATTR_REQNTID
	.align		4
.L_28:
        /*00b4*/ 	.byte	0x04, 0x10
        /*00b6*/ 	.short	(.L_30 - .L_29)
.L_29:
        /*00b8*/ 	.word	0x00000040
        /*00bc*/ 	.word	0x00000001
        /*00c0*/ 	.word	0x00000001


	//----- nvinfo : EIATTR_CBANK_PARAM_SIZE
	.align		4
.L_30:
        /*00c4*/ 	.byte	0x03, 0x19
        /*00c6*/ 	.short	0x0028


	//----- nvinfo : EIATTR_PARAM_CBANK
	.align		4
        /*00c8*/ 	.byte	0x04, 0x0a
        /*00ca*/ 	.short	(.L_32 - .L_31)
	.align		4
.L_31:
        /*00cc*/ 	.word	index@(.nv.constant0.triton_per_fused_add_div_erf_mul_native_layer_norm_0)
        /*00d0*/ 	.short	0x0210
        /*00d2*/ 	.short	0x0028


	//----- nvinfo : EIATTR_SW_WAR
	.align		4
.L_32:
        /*00d4*/ 	.byte	0x04, 0x36
        /*00d6*/ 	.short	(.L_34 - .L_33)
.L_33:
        /*00d8*/ 	.word	0x00000008
.L_34:


//--------------------- .nv.callgraph             --------------------------
	.section	.nv.callgraph,"",@"SHT_CUDA_CALLGRAPH"
	.align	4
	.sectionentsize	8
	.align		4
        /*0000*/ 	.word	0x00000000
	.align		4
        /*0004*/ 	.word	0xffffffff
	.align		4
        /*0008*/ 	.word	0x00000000
	.align		4
        /*000c*/ 	.word	0xfffffffe
	.align		4
        /*0010*/ 	.word	0x00000000
	.align		4
        /*0014*/ 	.word	0xfffffffd
	.align		4
        /*0018*/ 	.word	0x00000000
	.align		4
        /*001c*/ 	.word	0xfffffffc


//--------------------- .nv.constant4             --------------------------
	.section	.nv.constant4,"a",@progbits
	.align	8
	.align		8
.nv.constant4:
        /*0000*/ 	.dword	_$_str


//--------------------- .text.triton_per_fused_add_div_erf_mul_native_layer_norm_0 --------------------------
	.section	.text.triton_per_fused_add_div_erf_mul_native_layer_norm_0,"ax",@progbits
	.align	128
        .global         triton_per_fused_add_div_erf_mul_native_layer_norm_0
        .type           triton_per_fused_add_div_erf_mul_native_layer_norm_0,@function
        .size           triton_per_fused_add_div_erf_mul_native_layer_norm_0,(.L_x_1 - triton_per_fused_add_div_erf_mul_native_layer_norm_0)
        .other          triton_per_fused_add_div_erf_mul_native_layer_norm_0,@"STO_CUDA_ENTRY STV_DEFAULT"
triton_per_fused_add_div_erf_mul_native_layer_norm_0:
.text.triton_per_fused_add_div_erf_mul_native_layer_norm_0:
[----:B------:R-:W0:Y:S02]  /*0000*/  LDC R1, c[0x0][0x28] ;  /* 0x00000a00ff017b82 */ /* 0x000e240000000800 */
[----:B------:R-:W1:Y:S01]  /*0010*/  S2R R14, SR_TID.X ;  /* 0x00000000000e7919 */ /* 0x000e620000002100 */
[----:B------:R-:W2:Y:S01]  /*0020*/  LDC.64 R10, c[0x0][0x210] ;  /* 0x00008400ff0a7b82 */ /* 0x000ea20000000a00 */
[----:B------:R-:W-:Y:S01]  /*0030*/  HFMA2.MMA R4, -RZ, RZ, 0, 0 ;  /* 0x00000000ff047435 */ /* 0x000fe200000001ff */
[----:B------:R-:W-:Y:S01]  /*0040*/  ULDC.64 UR4, c[0x0][0x208] ;  /* 0x0000820000047ab9 */ /* 0x000fe20000000a00 */
[----:B------:R-:W3:Y:S05]  /*0050*/  S2R R2, SR_CTAID.X ;  /* 0x0000000000027919 */ /* 0x000eea0000002500 */
[----:B------:R-:W4:Y:S08]  /*0060*/  LDC.64 R8, c[0x0][0x220] ;  /* 0x00008800ff087b82 */ /* 0x000f300000000a00 */
[----:B------:R-:W5:Y:S01]  /*0070*/  LDC.64 R12, c[0x0][0x218] ;  /* 0x00008600ff0c7b82 */ /* 0x000f620000000a00 */
[----:B------:R-:W-:Y:S01]  /*0080*/  MOV R7, 0x3789ca3c ;  /* 0x3789ca3c00077802 */ /* 0x000fe20000000f00 */
[----:B------:R-:W-:Y:S01]  /*0090*/  HFMA2.MMA R17, -RZ, RZ, -1.26171875, -2.110004425048828125e-05 ;  /* 0xbd0c8162ff117435 */ /* 0x000fe200000001ff */
[----:B------:R-:W-:Y:S01]  /*00a0*/  MOV R15, 0x3bac840b ;  /* 0x3bac840b000f7802 */ /* 0x000fe20000000f00 */
[----:B------:R-:W-:Y:S01]  /*00b0*/  ULDC.64 UR6, c[0x0][0x228] ;  /* 0x00008a0000067ab9 */ /* 0x000fe20000000a00 */
[----:B-1----:R-:W-:-:S02]  /*00c0*/  LOP3.LUT R5, R14, 0x7, RZ, 0xc0, !PT ;  /* 0x000000070e057812 */ /* 0x002fc400078ec0ff */
[C---:B---3--:R-:W-:Y:S02]  /*00d0*/  ISETP.GE.AND P0, PT, R2.reuse, 0x40, PT ;  /* 0x000000400200780c */ /* 0x048fe40003f06270 */
[----:B------:R-:W-:-:S05]  /*00e0*/  LEA R0, R2, R5, 0x3 ;  /* 0x0000000502007211 */ /* 0x000fca00078e18ff */
[----:B--2---:R-:W-:-:S06]  /*00f0*/  IMAD.WIDE R10, R0, 0x4, R10 ;  /* 0x00000004000a7825 */ /* 0x004fcc00078e020a */
[----:B------:R1:W2:Y:S01]  /*0100*/  @!P0 LDG.E R4, desc[UR4][R10.64] ;  /* 0x000000040a048981 */ /* 0x0002a2000c1e1900 */
[----:B----4-:R-:W-:-:S04]  /*0110*/  IMAD.WIDE.U32 R8, R5, 0x4, R8 ;  /* 0x0000000405087825 */ /* 0x010fc800078e0008 */
[----:B-----5:R-:W-:Y:S02]  /*0120*/  IMAD.WIDE.U32 R12, R5, 0x4, R12 ;  /* 0x00000004050c7825 */ /* 0x020fe400078e000c */
[----:B------:R3:W4:Y:S04]  /*0130*/  LDG.E.EL R8, desc[UR4][R8.64] ;  /* 0x0000000408087981 */ /* 0x000728000c2e1900 */
[----:B------:R-:W4:Y:S01]  /*0140*/  LDG.E.EL R5, desc[UR4][R12.64] ;  /* 0x000000040c057981 */ /* 0x000f22000c2e1900 */
[----:B-1----:R-:W-:Y:S02]  /*0150*/  HFMA2.MMA R11, -RZ, RZ, -0.74462890625, 604.5 ;  /* 0xb9f560b9ff0b7435 */ /* 0x002fe400000001ff */
[----:B---3--:R-:W-:Y:S01]  /*0160*/  HFMA2.MMA R9, -RZ, RZ, 1.853515625, -0.00091457366943359375 ;  /* 0x3f6a937eff097435 */ /* 0x008fe200000001ff */
[----:B--2---:R-:W-:-:S05]  /*0170*/  SEL R4, R4, RZ, !P0 ;  /* 0x000000ff04047207 */ /* 0x004fca0004000000 */
[----:B------:R-:W-:-:S04]  /*0180*/  FMUL R3, R4, 0.70710676908493041992 ;  /* 0x3f3504f304037820 */ /* 0x000fc80000400000 */
[----:B------:R-:W-:-:S05]  /*0190*/  FADD.FTZ R6, |R3|, -RZ ;  /* 0x800000ff03067221 */ /* 0x000fca0000010200 */
[----:B------:R-:W-:-:S13]  /*01a0*/  FSETP.GE.AND P1, PT, R6, 1.0029599666595458984, PT ;  /* 0x3f8060fe0600780b */ /* 0x000fda0003f26000 */
[----:B------:R-:W-:Y:S01]  /*01b0*/  @!P1 MOV R7, 0x38b1e96a ;  /* 0x38b1e96a00079802 */ /* 0x000fe20000000f00 */
[----:B------:R-:W-:Y:S01]  /*01c0*/  @!P1 FMUL R6, R3, R3 ;  /* 0x0000000303069220 */ /* 0x000fe20000400000 */
[----:B------:R-:W-:Y:S02]  /*01d0*/  @!P1 MOV R11, 0xba574d20 ;  /* 0xba574d20000b9802 */ /* 0x000fe40000000f00 */
[----:B------:R-:W-:-:S03]  /*01e0*/  @!P1 MOV R15, 0x3baad5ea ;  /* 0x3baad5ea000f9802 */ /* 0x000fc60000000f00 */
[----:B------:R-:W-:Y:S01]  /*01f0*/  FFMA.FTZ R10, R6, R7, R11 ;  /* 0x00000007060a7223 */ /* 0x000fe2000001000b */
[----:B------:R-:W-:Y:S01]  /*0200*/  HFMA2.MMA R7, -RZ, RZ, 1.52734375, -41152 ;  /* 0x3e1cf906ff077435 */ /* 0x000fe200000001ff */
[----:B------:R-:W-:Y:S02]  /*0210*/  @!P1 MOV R17, 0xbcdc1be7 ;  /* 0xbcdc1be700119802 */ /* 0x000fe40000000f00 */
[-C--:B------:R-:W-:Y:S01]  /*0220*/  FFMA.FTZ R10, R10, R6.reuse, R15 ;  /* 0x000000060a0a7223 */ /* 0x080fe2000001000f */
[----:B------:R-:W-:Y:S02]  /*0230*/  HFMA2.MMA R11, -RZ, RZ, 1.78125, -136.25 ;  /* 0x3f20d842ff0b7435 */ /* 0x000fe400000001ff */
[----:B------:R-:W-:Y:S01]  /*0240*/  @!P1 MOV R7, 0x3de718af ;  /* 0x3de718af00079802 */ /* 0x000fe20000000f00 */
[----:B------:R-:W-:Y:S01]  /*0250*/  FFMA.FTZ R10, R10, R6, R17 ;  /* 0x000000060a0a7223 */ /* 0x000fe20000010011 */
[----:B------:R-:W-:-:S03]  /*0260*/  @!P1 MOV R9, 0xbec093ac ;  /* 0xbec093ac00099802 */ /* 0x000fc60000000f00 */
[----:B------:R-:W-:Y:S01]  /*0270*/  FFMA.FTZ R10, R10, R6, R7 ;  /* 0x000000060a0a7223 */ /* 0x000fe20000010007 */
[----:B------:R-:W-:-:S03]  /*0280*/  @!P1 MOV R11, 0x3e0375d3 ;  /* 0x3e0375d3000b9802 */ /* 0x000fc60000000f00 */
[----:B------:R-:W-:Y:S01]  /*0290*/  FFMA.FTZ R10, R10, R6, R9 ;  /* 0x000000060a0a7223 */ /* 0x000fe20000010009 */
[----:B------:R-:W-:-:S03]  /*02a0*/  FSEL R7, -R6, R3, P1 ;  /* 0x0000000306077208 */ /* 0x000fc60000800100 */
[----:B------:R-:W-:-:S04]  /*02b0*/  FFMA.FTZ R10, R10, R6, R11 ;  /* 0x000000060a0a7223 */ /* 0x000fc8000001000b */
[----:B------:R-:W-:-:S04]  /*02c0*/  FFMA.FTZ R7, R10, R7, R7 ;  /* 0x000000070a077223 */ /* 0x000fc80000010007 */
[----:B------:R-:W1:Y:S01]  /*02d0*/  @P1 MUFU.EX2 R6, R7 ;  /* 0x0000000700061308 */ /* 0x000e620000000800 */
[----:B------:R-:W-:Y:S01]  /*02e0*/  FMUL R11, R4, 0.5 ;  /* 0x3f000000040b7820 */ /* 0x000fe20000400000 */
[----:B-1----:R-:W-:-:S05]  /*02f0*/  @P1 FADD R6, -R6, 1 ;  /* 0x3f80000006061421 */ /* 0x002fca0000000100 */
[----:B------:R-:W-:-:S05]  /*0300*/  @P1 LOP3.LUT R7, R6, 0x80000000, R3, 0xf8, !PT ;  /* 0x8000000006071812 */ /* 0x000fca00078ef803 */
[----:B------:R-:W-:-:S04]  /*0310*/  FADD R3, R7, 1 ;  /* 0x3f80000007037421 */ /* 0x000fc80000000000 */
[----:B------:R-:W-:-:S05]  /*0320*/  FMUL R4, R11, R3 ;  /* 0x000000030b047220 */ /* 0x000fca0000400000 */
[----:B------:R-:W-:-:S05]  /*0330*/  FSEL R4, R4, RZ, !P0 ;  /* 0x000000ff04047208 */ /* 0x000fca0004000000 */
[----:B------:R-:W1:Y:S02]  /*0340*/  SHFL.BFLY PT, R9, R4, 0x4, 0x1f ;  /* 0x0c801f0004097f89 */ /* 0x000e6400000e0000 */
[----:B-1----:R-:W-:-:S05]  /*0350*/  FADD R9, R4, R9 ;  /* 0x0000000904097221 */ /* 0x002fca0000000000 */
[----:B------:R-:W1:Y:S02]  /*0360*/  SHFL.BFLY PT, R6, R9, 0x2, 0x1f ;  /* 0x0c401f0009067f89 */ /* 0x000e6400000e0000 */
[----:B-1----:R-:W-:-:S05]  /*0370*/  FADD R6, R9, R6 ;  /* 0x0000000609067221 */ /* 0x002fca0000000000 */
[----:B------:R-:W1:Y:S02]  /*0380*/  SHFL.BFLY PT, R7, R6, 0x1, 0x1f ;  /* 0x0c201f0006077f89 */ /* 0x000e6400000e0000 */
[----:B-1----:R-:W-:-:S04]  /*0390*/  FADD R7, R6, R7 ;  /* 0x0000000706077221 */ /* 0x002fc80000000000 */
[----:B------:R-:W-:-:S05]  /*03a0*/  FMUL R7, R7, 0.125 ;  /* 0x3e00000007077820 */ /* 0x000fca0000400000 */
[----:B------:R-:W-:-:S05]  /*03b0*/  LOP3.LUT R10, R7, 0x80000000, RZ, 0x3c, !PT ;  /* 0x80000000070a7812 */ /* 0x000fca00078e3cff */
[----:B------:R-:W-:-:S04]  /*03c0*/  FFMA R10, R11, R3, R10 ;  /* 0x000000030b0a7223 */ /* 0x000fc8000000000a */
[----:B------:R-:W-:-:S05]  /*03d0*/  FMUL R3, R10, R10 ;  /* 0x0000000a0a037220 */ /* 0x000fca0000400000 */
[----:B------:R-:W-:-:S05]  /*03e0*/  FSEL R3, R3, RZ, !P0 ;  /* 0x000000ff03037208 */ /* 0x000fca0004000000 */
[----:B------:R-:W1:Y:S02]  /*03f0*/  SHFL.BFLY PT, R4, R3, 0x4, 0x1f ;  /* 0x0c801f0003047f89 */ /* 0x000e6400000e0000 */
[----:B-1----:R-:W-:-:S05]  /*0400*/  FADD R4, R3, R4 ;  /* 0x0000000403047221 */ /* 0x002fca0000000000 */
[----:B------:R-:W1:Y:S01]  /*0410*/  SHFL.BFLY PT, R7, R4, 0x2, 0x1f ;  /* 0x0c401f0004077f89 */ /* 0x000e6200000e0000 */
[----:B------:R-:W-:Y:S01]  /*0420*/  HFMA2.MMA R9, -RZ, RZ, 1.5, 0 ;  /* 0x3e000000ff097435 */ /* 0x000fe200000001ff */
[----:B-1----:R-:W-:-:S05]  /*0430*/  FADD R7, R4, R7 ;  /* 0x0000000704077221 */ /* 0x002fca0000000000 */
[----:B------:R-:W1:Y:S01]  /*0440*/  SHFL.BFLY PT, R6, R7, 0x1, 0x1f ;  /* 0x0c201f0007067f89 */ /* 0x000e6200000e0000 */
[----:B------:R-:W-:-:S04]  /*0450*/  LOP3.LUT P0, RZ, R14, 0x38, RZ, 0xc0, !PT ;  /* 0x000000380eff7812 */ /* 0x000fc8000780c0ff */
[----:B------:R-:W-:Y:S01]  /*0460*/  ISETP.LT.AND P0, PT, R2, 0x40, !P0 ;  /* 0x000000400200780c */ /* 0x000fe20004701270 */
[----:B-1----:R-:W-:-:S04]  /*0470*/  FADD R6, R7, R6 ;  /* 0x0000000607067221 */ /* 0x002fc80000000000 */
[----:B------:R-:W-:-:S04]  /*0480*/  FFMA R6, R6, R9, 9.9999999600419720025e-13 ;  /* 0x2b8cbccc06067423 */ /* 0x000fc80000000009 */
[----:B------:R-:W1:Y:S01]  /*0490*/  MUFU.RSQ R9, R6 ;  /* 0x0000000600097308 */ /* 0x000e620000001400 */
[----:B------:R-:W-:Y:S02]  /*04a0*/  SHF.R.S32.HI R3, RZ, 0x1f, R0 ;  /* 0x0000001fff037819 */ /* 0x000fe40000011400 */
[----:B------:R-:W-:-:S04]  /*04b0*/  LEA R2, P1, R0, UR6, 0x2 ;  /* 0x0000000600027c11 */ /* 0x000fc8000f8210ff */
[----:B------:R-:W-:Y:S01]  /*04c0*/  LEA.HI.X R3, R0, UR7, R3, 0x2, P1 ;  /* 0x0000000700037c11 */ /* 0x000fe200088f1403 */
[----:B-1----:R-:W-:-:S04]  /*04d0*/  FMUL R9, R10, R9 ;  /* 0x000000090a097220 */ /* 0x002fc80000400000 */
[----:B----4-:R-:W-:Y:S01]  /*04e0*/  FFMA R5, R5, R9, R8 ;  /* 0x0000000905057223 */ /* 0x010fe20000000008 */
[----:B------:R-:W-:Y:S06]  /*04f0*/  @!P0 EXIT ;  /* 0x000000000000894d */ /* 0x000fec0003800000 */
[----:B------:R-:W-:Y:S01]  /*0500*/  STG.E desc[UR4][R2.64], R5 ;  /* 0x0000000502007986 */ /* 0x000fe2000c101904 */
[----:B------:R-:W-:Y:S05]  /*0510*/  EXIT ;  /* 0x000000000000794d */ /* 0x000fea0003800000 */
.L_x_0:
[----:B------:R-:W-:-:S00]  /*0520*/  BRA `(.L_x_0) ;  /* 0xfffffffc00fc7947 */ /* 0x000fc0000383ffff */
[----:B------:R-:W-:-:S00]  /*0530*/  NOP ;  /* 0x0000000000007918 */ /* 0x000fc00000000000 */
        /* <DEDUP_REMOVED lines=12> */
.L_x_1:


//--------------------- .nv.global.init           --------------------------
	.section	.nv.global.init,"aw",@progbits
.nv.global.init:
	.type		_$_str,@object
	.size		_$_str,(.L_0 - _$_str)
_$_str:
        /*0000*/ 	.byte	0x5f, 0x5f, 0x43, 0x55, 0x44, 0x41, 0x5f, 0x46, 0x54, 0x5a, 0x00
.L_0:


//--------------------- .nv.constant0.triton_per_fused_add_div_erf_mul_native_layer_norm_0 --------------------------
	.section	.nv.constant0.triton_per_fused_add_div_erf_mul_native_layer_norm_0,"a",@progbits
	.sectionflags	@""
	.align	4
.nv.constant0.triton_per_fused_add_div_erf_mul_native_layer_norm_0:
	.zero		568
